	.headerflags	@"EF_CUDA_TEXMODE_UNIFIED EF_CUDA_64BIT_ADDRESS EF_CUDA_ACCELERATORS EF_CUDA_SM90 EF_CUDA_VIRTUAL_SM(EF_CUDA_SM90)"
	.elftype	@"ET_EXEC"


//--------------------- .nv.info                  --------------------------
	.section	.nv.info,"",@"SHT_CUDA_INFO"
	.align	4


	//----- nvinfo : EIATTR_REGCOUNT
	.align		4
        /*0000*/ 	.byte	0x04, 0x2f
        /*0002*/ 	.short	(.L_1 - .L_0)
	.align		4
.L_0:
        /*0004*/ 	.word	index@(triton_poi_fused_eq_1)
        /*0008*/ 	.word	0x0000000a


	//----- nvinfo : EIATTR_MIN_STACK_SIZE
	.align		4
.L_1:
        /*000c*/ 	.byte	0x04, 0x12
        /*000e*/ 	.short	(.L_3 - .L_2)
	.align		4
.L_2:
        /*0010*/ 	.word	index@(triton_poi_fused_eq_1)
        /*0014*/ 	.word	0x00000000


	//----- nvinfo : EIATTR_FRAME_SIZE
	.align		4
.L_3:
        /*0018*/ 	.byte	0x04, 0x11
        /*001a*/ 	.short	(.L_5 - .L_4)
	.align		4
.L_4:
        /*001c*/ 	.word	index@(triton_poi_fused_eq_1)
        /*0020*/ 	.word	0x00000000


	//----- nvinfo : EIATTR_MIN_STACK_SIZE
	.align		4
.L_5:
        /*0024*/ 	.byte	0x04, 0x12
        /*0026*/ 	.short	(.L_7 - .L_6)
	.align		4
.L_6:
        /*0028*/ 	.word	index@(triton_poi_fused_eq_1)
        /*002c*/ 	.word	0x00000000
.L_7:


//--------------------- .nv.info.triton_poi_fused_eq_1 --------------------------
	.section	.nv.info.triton_poi_fused_eq_1,"",@"SHT_CUDA_INFO"
	.sectionflags	@""
	.align	4


	//----- nvinfo : EIATTR_CUDA_API_VERSION
	.align		4
        /*0000*/ 	.byte	0x04, 0x37
        /*0002*/ 	.short	(.L_9 - .L_8)
.L_8:
        /*0004*/ 	.word	0x0000007c


	//----- nvinfo : EIATTR_KPARAM_INFO
	.align		4
.L_9:
        /*0008*/ 	.byte	0x04, 0x17
        /*000a*/ 	.short	(.L_11 - .L_10)
.L_10:
        /*000c*/ 	.word	0x00000000
        /*0010*/ 	.short	0x0002
        /*0012*/ 	.short	0x0010
        /*0014*/ 	.byte	0x00, 0xf0, 0x11, 0x00


	//----- nvinfo : EIATTR_KPARAM_INFO
	.align		4
.L_11:
        /*0018*/ 	.byte	0x04, 0x17
        /*001a*/ 	.short	(.L_13 - .L_12)
.L_12:
        /*001c*/ 	.word	0x00000000
        /*0020*/ 	.short	0x0001
        /*0022*/ 	.short	0x0008
        /*0024*/ 	.byte	0x00, 0xf4, 0x21, 0x00


	//----- nvinfo : EIATTR_KPARAM_INFO
	.align		4
.L_13:
        /*0028*/ 	.byte	0x04, 0x17
        /*002a*/ 	.short	(.L_15 - .L_14)
.L_14:
        /*002c*/ 	.word	0x00000000
        /*0030*/ 	.short	0x0000
        /*0032*/ 	.short	0x0000
        /*0034*/ 	.byte	0x00, 0xf4, 0x21, 0x00


	//----- nvinfo : EIATTR_SPARSE_MMA_MASK
	.align		4
.L_15:
        /*0038*/ 	.byte	0x03, 0x50
        /*003a*/ 	.short	0x0000


	//----- nvinfo : EIATTR_MAXREG_COUNT
	.align		4
        /*003c*/ 	.byte	0x03, 0x1b
        /*003e*/ 	.short	0x00ff


	//----- nvinfo : EIATTR_EXIT_INSTR_OFFSETS
	.align		4
        /*0040*/ 	.byte	0x04, 0x1c
        /*0042*/ 	.short	(.L_17 - .L_16)


	//   ....[0]....
.L_16:
        /*0044*/ 	.word	0x00000140


	//   ....[1]....
        /*0048*/ 	.word	0x00000160


	//----- nvinfo : EIATTR_REQNTID
	.align		4
.L_17:
        /*004c*/ 	.byte	0x04, 0x10
        /*004e*/ 	.short	(.L_19 - .L_18)
.L_18:
        /*0050*/ 	.word	0x00000080
        /*0054*/ 	.word	0x00000001
        /*0058*/ 	.word	0x00000001


	//----- nvinfo : EIATTR_CBANK_PARAM_SIZE
	.align		4
.L_19:
        /*005c*/ 	.byte	0x03, 0x19
        /*005e*/ 	.short	0x0014


	//----- nvinfo : EIATTR_PARAM_CBANK
	.align		4
        /*0060*/ 	.byte	0x04, 0x0a
        /*0062*/ 	.short	(.L_21 - .L_20)
	.align		4
.L_20:
        /*0064*/ 	.word	index@(.nv.constant0.triton_poi_fused_eq_1)
        /*0068*/ 	.short	0x0210
        /*006a*/ 	.short	0x0014


	//----- nvinfo : EIATTR_SW_WAR
	.align		4
.L_21:
        /*006c*/ 	.byte	0x04, 0x36
        /*006e*/ 	.short	(.L_23 - .L_22)
.L_22:
        /*0070*/ 	.word	0x00000008
.L_23:


//--------------------- .nv.callgraph             --------------------------
	.section	.nv.callgraph,"",@"SHT_CUDA_CALLGRAPH"
	.align	4
	.sectionentsize	8
	.align		4
        /*0000*/ 	.word	0x00000000
	.align		4
        /*0004*/ 	.word	0xffffffff
	.align		4
        /*0008*/ 	.word	0x00000000
	.align		4
        /*000c*/ 	.word	0xfffffffe
	.align		4
        /*0010*/ 	.word	0x00000000
	.align		4
        /*0014*/ 	.word	0xfffffffd
	.align		4
        /*0018*/ 	.word	0x00000000
	.align		4
        /*001c*/ 	.word	0xfffffffc


//--------------------- .text.triton_poi_fused_eq_1 --------------------------
	.section	.text.triton_poi_fused_eq_1,"ax",@progbits
	.align	128
        .global         triton_poi_fused_eq_1
        .type           triton_poi_fused_eq_1,@function
        .size           triton_poi_fused_eq_1,(.L_x_1 - triton_poi_fused_eq_1)
        .other          triton_poi_fused_eq_1,@"STO_CUDA_ENTRY STV_DEFAULT"
triton_poi_fused_eq_1:
.text.triton_poi_fused_eq_1:
[----:B------:R-:W0:Y:S02]  /*0000*/  LDC R1, c[0x0][0x28] ;  /* 0x00000a00ff017b82 */ /* 0x000e240000000800 */
[----:B------:R-:W1:Y:S01]  /*0010*/  S2R R0, SR_TID.X ;  /* 0x0000000000007919 */ /* 0x000e620000002100 */
[----:B------:R-:W2:Y:S01]  /*0020*/  LDC.64 R2, c[0x0][0x210] ;  /* 0x00008400ff027b82 */ /* 0x000ea20000000a00 */
[----:B------:R-:W-:Y:S01]  /*0030*/  CS2R R6, SRZ ;  /* 0x0000000000067805 */ /* 0x000fe2000001ff00 */
[----:B------:R-:W-:Y:S01]  /*0040*/  ULDC.64 UR4, c[0x0][0x208] ;  /* 0x0000820000047ab9 */ /* 0x000fe20000000a00 */
[----:B------:R-:W3:Y:S01]  /*0050*/  S2R R5, SR_CTAID.X ;  /* 0x0000000000057919 */ /* 0x000ee20000002500 */
[----:B------:R-:W-:Y:S01]  /*0060*/  ULDC.64 UR6, c[0x0][0x218] ;  /* 0x0000860000067ab9 */ /* 0x000fe20000000a00 */
[----:B-1----:R-:W-:-:S05]  /*0070*/  IMAD.SHL.U32 R0, R0, 0x2, RZ ;  /* 0x0000000200007824 */ /* 0x002fca00078e00ff */
[----:B------:R-:W-:-:S05]  /*0080*/  LOP3.LUT R0, R0, 0xfe, RZ, 0xc0, !PT ;  /* 0x000000fe00007812 */ /* 0x000fca00078ec0ff */
[----:B---3--:R-:W-:-:S04]  /*0090*/  IMAD R5, R5, 0x100, R0 ;  /* 0x0000010005057824 */ /* 0x008fc800078e0200 */
[C---:B--2---:R-:W-:Y:S01]  /*00a0*/  IMAD.WIDE R2, R5.reuse, 0x4, R2 ;  /* 0x0000000405027825 */ /* 0x044fe200078e0202 */
[----:B------:R-:W-:-:S13]  /*00b0*/  ISETP.GE.AND P2, PT, R5, 0x100, PT ;  /* 0x000001000500780c */ /* 0x000fda0003f46270 */
[----:B------:R-:W2:Y:S01]  /*00c0*/  @!P2 LDG.E.64 R6, desc[UR4][R2.64] ;  /* 0x000000040206a981 */ /* 0x000ea2000c1e1b00 */
[----:B------:R-:W-:-:S04]  /*00d0*/  IADD3 R4, P3, R5, UR6, RZ ;  /* 0x0000000605047c10 */ /* 0x000fc8000ff7e0ff */
[----:B------:R-:W-:Y:S02]  /*00e0*/  LEA.HI.X.SX32 R5, R5, UR7, 0x1, P3 ;  /* 0x0000000705057c11 */ /* 0x000fe400098f0eff */
[----:B--2---:R-:W-:Y:S02]  /*00f0*/  LOP3.LUT P1, RZ, R6, 0x7fffffff, RZ, 0xc0, !PT ;  /* 0x7fffffff06ff7812 */ /* 0x004fe4000782c0ff */
[----:B------:R-:W-:Y:S02]  /*0100*/  LOP3.LUT P0, RZ, R7, 0x7fffffff, RZ, 0xc0, !PT ;  /* 0x7fffffff07ff7812 */ /* 0x000fe4000780c0ff */
[----:B------:R-:W-:Y:S02]  /*0110*/  SEL R0, RZ, 0x1, P1 ;  /* 0x00000001ff007807 */ /* 0x000fe40000800000 */
[----:B------:R-:W-:-:S05]  /*0120*/  SEL R7, RZ, 0x100, P0 ;  /* 0x00000100ff077807 */ /* 0x000fca0000000000 */
[----:B------:R-:W-:Y:S01]  /*0130*/  IMAD.IADD R7, R0, 0x1, R7 ;  /* 0x0000000100077824 */ /* 0x000fe200078e0207 */
[----:B------:R-:W-:Y:S06]  /*0140*/  @P2 EXIT ;  /* 0x000000000000294d */ /* 0x000fec0003800000 */
[----:B------:R-:W-:Y:S01]  /*0150*/  STG.E.U16 desc[UR4][R4.64], R7 ;  /* 0x0000000704007986 */ /* 0x000fe2000c101504 */
[----:B------:R-:W-:Y:S05]  /*0160*/  EXIT ;  /* 0x000000000000794d */ /* 0x000fea0003800000 */
.L_x_0:
[----:B------:R-:W-:-:S00]  /*0170*/  BRA `(.L_x_0) ;  /* 0xfffffffc00fc7947 */ /* 0x000fc0000383ffff */
[----:B------:R-:W-:-:S00]  /*0180*/  NOP ;  /* 0x0000000000007918 */ /* 0x000fc00000000000 */
[----:B------:R-:W-:-:S00]  /*0190*/  NOP ;  /* 0x0000000000007918 */ /* 0x000fc00000000000 */
[----:B------:R-:W-:-:S00]  /*01a0*/  NOP ;  /* 0x0000000000007918 */ /* 0x000fc00000000000 */
[----:B------:R-:W-:-:S00]  /*01b0*/  NOP ;  /* 0x0000000000007918 */ /* 0x000fc00000000000 */
[----:B------:R-:W-:-:S00]  /*01c0*/  NOP ;  /* 0x0000000000007918 */ /* 0x000fc00000000000 */
[----:B------:R-:W-:-:S00]  /*01d0*/  NOP ;  /* 0x0000000000007918 */ /* 0x000fc00000000000 */
[----:B------:R-:W-:-:S00]  /*01e0*/  NOP ;  /* 0x0000000000007918 */ /* 0x000fc00000000000 */
[----:B------:R-:W-:-:S00]  /*01f0*/  NOP ;  /* 0x0000000000007918 */ /* 0x000fc00000000000 */
.L_x_1:


//--------------------- .nv.constant0.triton_poi_fused_eq_1 --------------------------
	.section	.nv.constant0.triton_poi_fused_eq_1,"a",@progbits
	.sectionflags	@""
	.align	4
.nv.constant0.triton_poi_fused_eq_1:
	.zero		548
